//
// Generated by NVIDIA NVVM Compiler
//
// Compiler Build ID: CL-36424714
// Cuda compilation tools, release 13.0, V13.0.88
// Based on NVVM 20.0.0
//

.version 9.0
.target sm_100
.address_size 64

	// .globl	_Z14hello_from_gpuv
.extern .func  (.param .b32 func_retval0) vprintf
(
	.param .b64 vprintf_param_0,
	.param .b64 vprintf_param_1
)
;
.global .align 1 .b8 $str[53] = {112, 114, 105, 110, 116, 32, 102, 114, 111, 109, 32, 98, 108, 111, 99, 107, 95, 105, 100, 32, 37, 100, 44, 32, 116, 104, 114, 101, 97, 100, 32, 105, 100, 32, 37, 100, 44, 32, 103, 108, 111, 98, 97, 108, 32, 105, 100, 32, 37, 100, 46, 10};

.visible .entry _Z14hello_from_gpuv()
{
	.local .align 8 .b8 	__local_depot0[16];
	.reg .b64 	%SP;
	.reg .b64 	%SPL;
	.reg .b32 	%r<21>;
	.reg .b64 	%rd<5>;

	mov.u64 	%SPL, __local_depot0;
	cvta.local.u64 	%SP, %SPL;
	add.u64 	%rd1, %SP, 0;
	add.u64 	%rd2, %SPL, 0;
	mov.u32 	%r1, %ctaid.x;
	mov.u32 	%r2, %ctaid.y;
	mov.u32 	%r3, %nctaid.x;
	mov.u32 	%r4, %ctaid.z;
	mov.u32 	%r5, %nctaid.y;
	mad.lo.s32 	%r6, %r5, %r4, %r2;
	mad.lo.s32 	%r7, %r6, %r3, %r1;
	mov.u32 	%r8, %tid.x;
	mov.u32 	%r9, %tid.y;
	mov.u32 	%r10, %ntid.x;
	mov.u32 	%r11, %tid.z;
	mov.u32 	%r12, %ntid.y;
	mad.lo.s32 	%r13, %r12, %r11, %r9;
	mad.lo.s32 	%r14, %r13, %r10, %r8;
	mov.u32 	%r15, %nctaid.z;
	mul.lo.s32 	%r16, %r5, %r3;
	mul.lo.s32 	%r17, %r16, %r15;
	mad.lo.s32 	%r18, %r17, %r7, %r14;
	st.local.v2.u32 	[%rd2], {%r7, %r14};
	st.local.u32 	[%rd2+8], %r18;
	mov.u64 	%rd3, $str;
	cvta.global.u64 	%rd4, %rd3;
	{ // callseq 0, 0
	.param .b64 param0;
	st.param.b64 	[param0], %rd4;
	.param .b64 param1;
	st.param.b64 	[param1], %rd1;
	.param .b32 retval0;
	call.uni (retval0), 
	vprintf, 
	(
	param0, 
	param1
	);
	ld.param.b32 	%r19, [retval0];
	} // callseq 0
	ret;

}


// ===== COMPILED SASS (sm_100) =====

	.target	sm_100

	.elftype	@"ET_EXEC"


//--------------------- .note.nv.tkinfo           --------------------------
	.section	.note.nv.tkinfo,"",@"SHT_NOTE"
	.sectionflags	@"SHF_NOTE_NV_TKINFO"
	.tkinfo
        /*0018*/ 	.word	0x00000002
        /*0030*/ 	.string	""
        /*0030*/ 	.string	"ptxas"
        /*0030*/ 	.string	"Cuda compilation tools, release 13.0, V13.0.88"
        /*0030*/ 	.string	"Build cuda_13.0.r13.0/compiler.36424714_0"
        /*0030*/ 	.string	"-arch sm_100 -m 64 "



//--------------------- .note.nv.cuinfo           --------------------------
	.section	.note.nv.cuinfo,"",@"SHT_NOTE"
	.sectionflags	@"SHF_NOTE_NV_CUINFO"
        /*0018*/ 	.short	0x0002
        /*001a*/ 	.short	0x0064
        /*001c*/ 	.short	0x0082
	.zero		2


//--------------------- .nv.info                  --------------------------
	.section	.nv.info,"",@"SHT_CUDA_INFO"
	.align	4


	//----- nvinfo : EIATTR_REGCOUNT
	.align		4
        /*0000*/ 	.byte	0x04, 0x2f
        /*0002*/ 	.short	(.L_2 - .L_1)
	.align		4
.L_1:
        /*0004*/ 	.word	index@(_Z14hello_from_gpuv)
        /*0008*/ 	.word	0x00000018


	//----- nvinfo : EIATTR_FRAME_SIZE
	.align		4
.L_2:
        /*000c*/ 	.byte	0x04, 0x11
        /*000e*/ 	.short	(.L_4 - .L_3)
	.align		4
.L_3:
        /*0010*/ 	.word	index@(_Z14hello_from_gpuv)
        /*0014*/ 	.word	0x00000010


	//----- nvinfo : EIATTR_MIN_STACK_SIZE
	.align		4
.L_4:
        /*0018*/ 	.byte	0x04, 0x12
        /*001a*/ 	.short	(.L_6 - .L_5)
	.align		4
.L_5:
        /*001c*/ 	.word	index@(_Z14hello_from_gpuv)
        /*0020*/ 	.word	0x00000010
.L_6:


//--------------------- .nv.compat                --------------------------
	.section	.nv.compat,"",@"SHT_CUDA_COMPAT_INFO"
	.align	4
        /*0000*/ 	.byte	0x02, 0x09, 0x00, 0x00, 0x02, 0x02, 0x01, 0x00, 0x02, 0x05, 0x05, 0x00, 0x03, 0x07, 0x01, 0x01
        /*0010*/ 	.byte	0x02, 0x03, 0x00, 0x00, 0x02, 0x06, 0x01, 0x00, 0x04, 0x0b, 0x08, 0x00, 0x09, 0x00, 0x00, 0x00
        /*0020*/ 	.byte	0x00, 0x00, 0x00, 0x00


//--------------------- .nv.info._Z14hello_from_gpuv --------------------------
	.section	.nv.info._Z14hello_from_gpuv,"",@"SHT_CUDA_INFO"
	.sectionflags	@""
	.align	4


	//----- nvinfo : EIATTR_CUDA_API_VERSION
	.align		4
        /*0000*/ 	.byte	0x04, 0x37
        /*0002*/ 	.short	(.L_8 - .L_7)
.L_7:
        /*0004*/ 	.word	0x00000082


	//----- nvinfo : EIATTR_SPARSE_MMA_MASK
	.align		4
.L_8:
        /*0008*/ 	.byte	0x03, 0x50
        /*000a*/ 	.short	0x0000


	//----- nvinfo : EIATTR_MAXREG_COUNT
	.align		4
        /*000c*/ 	.byte	0x03, 0x1b
        /*000e*/ 	.short	0x00ff


	//----- nvinfo : EIATTR_EXTERNS
	.align		4
        /*0010*/ 	.byte	0x04, 0x0f
        /*0012*/ 	.short	(.L_10 - .L_9)


	//   ....[0]....
	.align		4
.L_9:
        /*0014*/ 	.word	index@(vprintf)


	//----- nvinfo : EIATTR_MERCURY_ISA_VERSION
	.align		4
.L_10:
        /*0018*/ 	.byte	0x03, 0x5f
        /*001a*/ 	.short	0x0101


	//----- nvinfo : EIATTR_VRC_CTA_INIT_COUNT
	.align		4
        /*001c*/ 	.byte	0x02, 0x4a
	.zero		1
	.zero		1


	//----- nvinfo : EIATTR_SYSCALL_OFFSETS
	.align		4
        /*0020*/ 	.byte	0x04, 0x46
        /*0022*/ 	.short	(.L_12 - .L_11)


	//   ....[0]....
.L_11:
        /*0024*/ 	.word	0x00000200


	//----- nvinfo : EIATTR_EXIT_INSTR_OFFSETS
	.align		4
.L_12:
        /*0028*/ 	.byte	0x04, 0x1c
        /*002a*/ 	.short	(.L_14 - .L_13)


	//   ....[0]....
.L_13:
        /*002c*/ 	.word	0x00000210


	//----- nvinfo : EIATTR_SW_WAR
	.align		4
.L_14:
        /*0030*/ 	.byte	0x04, 0x36
        /*0032*/ 	.short	(.L_16 - .L_15)
.L_15:
        /*0034*/ 	.word	0x00000008
.L_16:


//--------------------- .nv.callgraph             --------------------------
	.section	.nv.callgraph,"",@"SHT_CUDA_CALLGRAPH"
	.align	4
	.sectionentsize	8
	.align		4
        /*0000*/ 	.word	0x00000000
	.align		4
        /*0004*/ 	.word	0xffffffff
	.align		4
        /*0008*/ 	.word	index@(_Z14hello_from_gpuv)
	.align		4
        /*000c*/ 	.word	index@(vprintf)
	.align		4
        /*0010*/ 	.word	0x00000000
	.align		4
        /*0014*/ 	.word	0xfffffffe
	.align		4
        /*0018*/ 	.word	0x00000000
	.align		4
        /*001c*/ 	.word	0xfffffffd
	.align		4
        /*0020*/ 	.word	0x00000000
	.align		4
        /*0024*/ 	.word	0xfffffffc


//--------------------- .nv.constant4             --------------------------
	.section	.nv.constant4,"a",@progbits
	.align	8
	.align		8
.nv.constant4:
        /*0000*/ 	.dword	vprintf
	.align		8
        /*0008*/ 	.dword	$str


//--------------------- .text._Z14hello_from_gpuv --------------------------
	.section	.text._Z14hello_from_gpuv,"ax",@progbits
	.align	128
        .global         _Z14hello_from_gpuv
        .type           _Z14hello_from_gpuv,@function
        .size           _Z14hello_from_gpuv,(.L_x_2 - _Z14hello_from_gpuv)
        .other          _Z14hello_from_gpuv,@"STO_CUDA_ENTRY STV_DEFAULT"
_Z14hello_from_gpuv:
.text._Z14hello_from_gpuv:
[----:B------:R-:W0:Y:S01]  /*0000*/  LDC R1, c[0x0][0x37c] ;  /* 0x0000df00ff017b82 */ /* 0x000e220000000800 */
[----:B------:R-:W1:Y:S01]  /*0010*/  S2R R2, SR_CTAID.Z ;  /* 0x0000000000027919 */ /* 0x000e620000002700 */
[----:B------:R-:W2:Y:S06]  /*0020*/  LDCU UR5, c[0x0][0x2fc] ;  /* 0x00005f80ff0577ac */ /* 0x000eac0008000800 */
[----:B------:R-:W3:Y:S01]  /*0030*/  LDC R5, c[0x0][0x370] ;  /* 0x0000dc00ff057b82 */ /* 0x000ee20000000800 */
[----:B------:R-:W-:Y:S01]  /*0040*/  MOV R8, 0x0 ;  /* 0x0000000000087802 */ /* 0x000fe20000000f00 */
[----:B------:R-:W4:Y:S01]  /*0050*/  S2R R3, SR_TID.Y ;  /* 0x0000000000037919 */ /* 0x000f220000002200 */
[----:B0-----:R-:W-:Y:S01]  /*0060*/  IADD3 R1, PT, PT, R1, -0x10, RZ ;  /* 0xfffffff001017810 */ /* 0x001fe20007ffe0ff */
[----:B------:R-:W4:Y:S04]  /*0070*/  S2R R6, SR_TID.Z ;  /* 0x0000000000067919 */ /* 0x000f280000002300 */
[----:B------:R-:W1:Y:S01]  /*0080*/  S2UR UR6, SR_CTAID.Y ;  /* 0x00000000000679c3 */ /* 0x000e620000002600 */
[----:B------:R-:W0:Y:S07]  /*0090*/  S2R R4, SR_TID.X ;  /* 0x0000000000047919 */ /* 0x000e2e0000002100 */
[----:B------:R-:W1:Y:S01]  /*00a0*/  LDC R0, c[0x0][0x374] ;  /* 0x0000dd00ff007b82 */ /* 0x000e620000000800 */
[----:B------:R-:W0:Y:S01]  /*00b0*/  LDCU UR7, c[0x0][0x360] ;  /* 0x00006c00ff0777ac */ /* 0x000e220008000800 */
[----:B------:R-:W4:Y:S06]  /*00c0*/  LDCU UR8, c[0x0][0x364] ;  /* 0x00006c80ff0877ac */ /* 0x000f2c0008000800 */
[----:B------:R-:W5:Y:S01]  /*00d0*/  S2UR UR4, SR_CTAID.X ;  /* 0x00000000000479c3 */ /* 0x000f620000002500 */
[----:B------:R-:W2:Y:S07]  /*00e0*/  LDCU UR9, c[0x0][0x378] ;  /* 0x00006f00ff0977ac */ /* 0x000eae0008000800 */
[----:B------:R-:W5:Y:S01]  /*00f0*/  LDC.64 R8, c[0x4][R8] ;  /* 0x0100000008087b82 */ /* 0x000f620000000a00 */
[----:B----4-:R-:W-:-:S02]  /*0100*/  IMAD R3, R6, UR8, R3 ;  /* 0x0000000806037c24 */ /* 0x010fc4000f8e0203 */
[-C--:B-1----:R-:W-:Y:S02]  /*0110*/  IMAD R2, R2, R0.reuse, UR6 ;  /* 0x0000000602027e24 */ /* 0x082fe4000f8e0200 */
[----:B---3--:R-:W-:Y:S02]  /*0120*/  IMAD R0, R5, R0, RZ ;  /* 0x0000000005007224 */ /* 0x008fe400078e02ff */
[----:B0-----:R-:W-:Y:S01]  /*0130*/  IMAD R3, R3, UR7, R4 ;  /* 0x0000000703037c24 */ /* 0x001fe2000f8e0204 */
[----:B------:R-:W0:Y:S01]  /*0140*/  LDCU.64 UR6, c[0x4][0x8] ;  /* 0x01000100ff0677ac */ /* 0x000e220008000a00 */
[----:B--2---:R-:W-:Y:S02]  /*0150*/  IMAD R0, R0, UR9, RZ ;  /* 0x0000000900007c24 */ /* 0x004fe4000f8e02ff */
[----:B-----5:R-:W-:Y:S01]  /*0160*/  IMAD R2, R2, R5, UR4 ;  /* 0x0000000402027e24 */ /* 0x020fe2000f8e0205 */
[----:B------:R-:W1:Y:S03]  /*0170*/  LDCU UR4, c[0x0][0x2f8] ;  /* 0x00005f00ff0477ac */ /* 0x000e660008000800 */
[----:B------:R-:W-:Y:S01]  /*0180*/  IMAD R0, R2, R0, R3 ;  /* 0x0000000002007224 */ /* 0x000fe200078e0203 */
[----:B------:R2:W-:Y:S04]  /*0190*/  STL.64 [R1], R2 ;  /* 0x0000000201007387 */ /* 0x0005e80000100a00 */
[----:B------:R2:W-:Y:S01]  /*01a0*/  STL [R1+0x8], R0 ;  /* 0x0000080001007387 */ /* 0x0005e20000100800 */
[----:B0-----:R-:W-:-:S02]  /*01b0*/  MOV R4, UR6 ;  /* 0x0000000600047c02 */ /* 0x001fc40008000f00 */
[----:B------:R-:W-:Y:S02]  /*01c0*/  MOV R5, UR7 ;  /* 0x0000000700057c02 */ /* 0x000fe40008000f00 */
[----:B-1----:R-:W-:-:S04]  /*01d0*/  IADD3 R6, P0, PT, R1, UR4, RZ ;  /* 0x0000000401067c10 */ /* 0x002fc8000ff1e0ff */
[----:B--2---:R-:W-:-:S09]  /*01e0*/  IADD3.X R7, PT, PT, RZ, UR5, RZ, P0, !PT ;  /* 0x00000005ff077c10 */ /* 0x004fd200087fe4ff */
[----:B------:R-:W-:-:S07]  /*01f0*/  LEPC R20, `(.L_x_0) ;  /* 0x000000001014794e */ /* 0x000fce0000000000 */
[----:B------:R-:W-:Y:S05]  /*0200*/  CALL.ABS.NOINC R8 ;  /* 0x0000000008007343 */ /* 0x000fea0003c00000 */
.L_x_0:
[----:B------:R-:W-:Y:S05]  /*0210*/  EXIT ;  /* 0x000000000000794d */ /* 0x000fea0003800000 */
.L_x_1:
[----:B------:R-:W-:-:S00]  /*0220*/  BRA `(.L_x_1) ;  /* 0xfffffffc00fc7947 */ /* 0x000fc0000383ffff */
[----:B------:R-:W-:-:S00]  /*0230*/  NOP ;  /* 0x0000000000007918 */ /* 0x000fc00000000000 */
        /* <DEDUP_REMOVED lines=12> */
.L_x_2:


//--------------------- .nv.global.init           --------------------------
	.section	.nv.global.init,"aw",@progbits
.nv.global.init:
	.type		$str,@object
	.size		$str,(.L_0 - $str)
$str:
        /*0000*/ 	.byte	0x70, 0x72, 0x69, 0x6e, 0x74, 0x20, 0x66, 0x72, 0x6f, 0x6d, 0x20, 0x62, 0x6c, 0x6f, 0x63, 0x6b
        /*0010*/ 	.byte	0x5f, 0x69, 0x64, 0x20, 0x25, 0x64, 0x2c, 0x20, 0x74, 0x68, 0x72, 0x65, 0x61, 0x64, 0x20, 0x69
        /*0020*/ 	.byte	0x64, 0x20, 0x25, 0x64, 0x2c, 0x20, 0x67, 0x6c, 0x6f, 0x62, 0x61, 0x6c, 0x20, 0x69, 0x64, 0x20
        /*0030*/ 	.byte	0x25, 0x64, 0x2e, 0x0a, 0x00
.L_0:


//--------------------- .nv.shared.reserved.0     --------------------------
	.section	.nv.shared.reserved.0,"aw",@nobits
	.weak		__nv_reservedSMEM_offset_0_alias
	.size		__nv_reservedSMEM_offset_0_alias, 0, 64
	.other		__nv_reservedSMEM_offset_0_alias,@"STO_CUDA_RESERVED_SHARED STV_DEFAULT"
__nv_reservedSMEM_offset_0_alias:
	.zero		0
	.zero		64


//--------------------- .nv.constant0._Z14hello_from_gpuv --------------------------
	.section	.nv.constant0._Z14hello_from_gpuv,"a",@progbits
	.sectionflags	@""
	.align	4
.nv.constant0._Z14hello_from_gpuv:
	.zero		896


//--------------------- SYMBOLS --------------------------

	.type		.nv.reservedSmem.offset0,@object
	.size		.nv.reservedSmem.offset0,0x4
	.type		vprintf,@function
